//
// Generated by NVIDIA NVVM Compiler
//
// Compiler Build ID: CL-36424714
// Cuda compilation tools, release 13.0, V13.0.88
// Based on NVVM 20.0.0
//

.version 9.0
.target sm_100
.address_size 64


.entry _ZN36_GLOBAL__N__5251f877_4_k_cu_bbf8ccf25KInitEPjS0_j(
	.param .u64 .ptr .align 1 _ZN36_GLOBAL__N__5251f877_4_k_cu_bbf8ccf25KInitEPjS0_j_param_0,
	.param .u64 .ptr .align 1 _ZN36_GLOBAL__N__5251f877_4_k_cu_bbf8ccf25KInitEPjS0_j_param_1,
	.param .u32 _ZN36_GLOBAL__N__5251f877_4_k_cu_bbf8ccf25KInitEPjS0_j_param_2
)
{
	.reg .pred 	%p<2>;
	.reg .b32 	%r<8>;
	.reg .b64 	%rd<8>;

	ld.param.u64 	%rd1, [_ZN36_GLOBAL__N__5251f877_4_k_cu_bbf8ccf25KInitEPjS0_j_param_0];
	ld.param.u64 	%rd2, [_ZN36_GLOBAL__N__5251f877_4_k_cu_bbf8ccf25KInitEPjS0_j_param_1];
	ld.param.u32 	%r2, [_ZN36_GLOBAL__N__5251f877_4_k_cu_bbf8ccf25KInitEPjS0_j_param_2];
	mov.u32 	%r3, %ctaid.x;
	mov.u32 	%r4, %ntid.x;
	mov.u32 	%r5, %tid.x;
	mad.lo.s32 	%r1, %r3, %r4, %r5;
	setp.ge.u32 	%p1, %r1, %r2;
	@%p1 bra 	$L__BB0_2;
	cvta.to.global.u64 	%rd3, %rd1;
	cvta.to.global.u64 	%rd4, %rd2;
	mul.wide.u32 	%rd5, %r1, 4;
	add.s64 	%rd6, %rd3, %rd5;
	mov.b32 	%r6, -1;
	st.global.u32 	[%rd6], %r6;
	add.s64 	%rd7, %rd4, %rd5;
	mov.b32 	%r7, 0;
	st.global.u32 	[%rd7], %r7;
$L__BB0_2:
	ret;

}
.entry _ZN36_GLOBAL__N__5251f877_4_k_cu_bbf8ccf25KMarkEPKjjPjS2_(
	.param .u64 .ptr .align 1 _ZN36_GLOBAL__N__5251f877_4_k_cu_bbf8ccf25KMarkEPKjjPjS2__param_0,
	.param .u32 _ZN36_GLOBAL__N__5251f877_4_k_cu_bbf8ccf25KMarkEPKjjPjS2__param_1,
	.param .u64 .ptr .align 1 _ZN36_GLOBAL__N__5251f877_4_k_cu_bbf8ccf25KMarkEPKjjPjS2__param_2,
	.param .u64 .ptr .align 1 _ZN36_GLOBAL__N__5251f877_4_k_cu_bbf8ccf25KMarkEPKjjPjS2__param_3
)
{
	.reg .pred 	%p<2>;
	.reg .b32 	%r<10>;
	.reg .b64 	%rd<12>;

	ld.param.u64 	%rd1, [_ZN36_GLOBAL__N__5251f877_4_k_cu_bbf8ccf25KMarkEPKjjPjS2__param_0];
	ld.param.u32 	%r2, [_ZN36_GLOBAL__N__5251f877_4_k_cu_bbf8ccf25KMarkEPKjjPjS2__param_1];
	ld.param.u64 	%rd2, [_ZN36_GLOBAL__N__5251f877_4_k_cu_bbf8ccf25KMarkEPKjjPjS2__param_2];
	ld.param.u64 	%rd3, [_ZN36_GLOBAL__N__5251f877_4_k_cu_bbf8ccf25KMarkEPKjjPjS2__param_3];
	mov.u32 	%r3, %ctaid.x;
	mov.u32 	%r4, %ntid.x;
	mov.u32 	%r5, %tid.x;
	mad.lo.s32 	%r1, %r3, %r4, %r5;
	setp.ge.u32 	%p1, %r1, %r2;
	@%p1 bra 	$L__BB1_2;
	cvta.to.global.u64 	%rd4, %rd1;
	cvta.to.global.u64 	%rd5, %rd2;
	cvta.to.global.u64 	%rd6, %rd3;
	mul.wide.u32 	%rd7, %r1, 4;
	add.s64 	%rd8, %rd4, %rd7;
	ld.global.u32 	%r6, [%rd8];
	mul.wide.u32 	%rd9, %r6, 4;
	add.s64 	%rd10, %rd5, %rd9;
	atom.global.min.u32 	%r7, [%rd10], %r1;
	add.s64 	%rd11, %rd6, %rd9;
	add.s32 	%r8, %r1, 1;
	atom.global.max.u32 	%r9, [%rd11], %r8;
$L__BB1_2:
	ret;

}


// ===== COMPILED SASS (sm_100) =====

	.target	sm_100

	.elftype	@"ET_EXEC"


//--------------------- .note.nv.tkinfo           --------------------------
	.section	.note.nv.tkinfo,"",@"SHT_NOTE"
	.sectionflags	@"SHF_NOTE_NV_TKINFO"
	.tkinfo
        /*0018*/ 	.word	0x00000002
        /*0030*/ 	.string	""
        /*0030*/ 	.string	"ptxas"
        /*0030*/ 	.string	"Cuda compilation tools, release 13.0, V13.0.88"
        /*0030*/ 	.string	"Build cuda_13.0.r13.0/compiler.36424714_0"
        /*0030*/ 	.string	"-arch sm_100 -m 64 "



//--------------------- .note.nv.cuinfo           --------------------------
	.section	.note.nv.cuinfo,"",@"SHT_NOTE"
	.sectionflags	@"SHF_NOTE_NV_CUINFO"
        /*0018*/ 	.short	0x0002
        /*001a*/ 	.short	0x0064
        /*001c*/ 	.short	0x0082
	.zero		2


//--------------------- .nv.info                  --------------------------
	.section	.nv.info,"",@"SHT_CUDA_INFO"
	.align	4


	//----- nvinfo : EIATTR_REGCOUNT
	.align		4
        /*0000*/ 	.byte	0x04, 0x2f
        /*0002*/ 	.short	(.L_1 - .L_0)
	.align		4
.L_0:
        /*0004*/ 	.word	index@(_ZN36_GLOBAL__N__5251f877_4_k_cu_bbf8ccf25KInitEPjS0_j)
        /*0008*/ 	.word	0x0000000c


	//----- nvinfo : EIATTR_FRAME_SIZE
	.align		4
.L_1:
        /*000c*/ 	.byte	0x04, 0x11
        /*000e*/ 	.short	(.L_3 - .L_2)
	.align		4
.L_2:
        /*0010*/ 	.word	index@(_ZN36_GLOBAL__N__5251f877_4_k_cu_bbf8ccf25KInitEPjS0_j)
        /*0014*/ 	.word	0x00000000


	//----- nvinfo : EIATTR_REGCOUNT
	.align		4
.L_3:
        /*0018*/ 	.byte	0x04, 0x2f
        /*001a*/ 	.short	(.L_5 - .L_4)
	.align		4
.L_4:
        /*001c*/ 	.word	index@(_ZN36_GLOBAL__N__5251f877_4_k_cu_bbf8ccf25KMarkEPKjjPjS2_)
        /*0020*/ 	.word	0x0000000e


	//----- nvinfo : EIATTR_FRAME_SIZE
	.align		4
.L_5:
        /*0024*/ 	.byte	0x04, 0x11
        /*0026*/ 	.short	(.L_7 - .L_6)
	.align		4
.L_6:
        /*0028*/ 	.word	index@(_ZN36_GLOBAL__N__5251f877_4_k_cu_bbf8ccf25KMarkEPKjjPjS2_)
        /*002c*/ 	.word	0x00000000


	//----- nvinfo : EIATTR_MIN_STACK_SIZE
	.align		4
.L_7:
        /*0030*/ 	.byte	0x04, 0x12
        /*0032*/ 	.short	(.L_9 - .L_8)
	.align		4
.L_8:
        /*0034*/ 	.word	index@(_ZN36_GLOBAL__N__5251f877_4_k_cu_bbf8ccf25KMarkEPKjjPjS2_)
        /*0038*/ 	.word	0x00000000


	//----- nvinfo : EIATTR_MIN_STACK_SIZE
	.align		4
.L_9:
        /*003c*/ 	.byte	0x04, 0x12
        /*003e*/ 	.short	(.L_11 - .L_10)
	.align		4
.L_10:
        /*0040*/ 	.word	index@(_ZN36_GLOBAL__N__5251f877_4_k_cu_bbf8ccf25KInitEPjS0_j)
        /*0044*/ 	.word	0x00000000
.L_11:


//--------------------- .nv.compat                --------------------------
	.section	.nv.compat,"",@"SHT_CUDA_COMPAT_INFO"
	.align	4
        /*0000*/ 	.byte	0x02, 0x09, 0x00, 0x00, 0x02, 0x02, 0x01, 0x00, 0x02, 0x05, 0x05, 0x00, 0x03, 0x07, 0x01, 0x01
        /*0010*/ 	.byte	0x02, 0x03, 0x00, 0x00, 0x02, 0x06, 0x01, 0x00, 0x04, 0x0b, 0x08, 0x00, 0x09, 0x00, 0x00, 0x00
        /*0020*/ 	.byte	0x00, 0x00, 0x00, 0x00


//--------------------- .nv.info._ZN36_GLOBAL__N__5251f877_4_k_cu_bbf8ccf25KMarkEPKjjPjS2_ --------------------------
	.section	.nv.info._ZN36_GLOBAL__N__5251f877_4_k_cu_bbf8ccf25KMarkEPKjjPjS2_,"",@"SHT_CUDA_INFO"
	.sectionflags	@""
	.align	4


	//----- nvinfo : EIATTR_CUDA_API_VERSION
	.align		4
        /*0000*/ 	.byte	0x04, 0x37
        /*0002*/ 	.short	(.L_13 - .L_12)
.L_12:
        /*0004*/ 	.word	0x00000082


	//----- nvinfo : EIATTR_KPARAM_INFO
	.align		4
.L_13:
        /*0008*/ 	.byte	0x04, 0x17
        /*000a*/ 	.short	(.L_15 - .L_14)
.L_14:
        /*000c*/ 	.word	0x00000000
        /*0010*/ 	.short	0x0003
        /*0012*/ 	.short	0x0018
        /*0014*/ 	.byte	0x00, 0xf5, 0x21, 0x00


	//----- nvinfo : EIATTR_KPARAM_INFO
	.align		4
.L_15:
        /*0018*/ 	.byte	0x04, 0x17
        /*001a*/ 	.short	(.L_17 - .L_16)
.L_16:
        /*001c*/ 	.word	0x00000000
        /*0020*/ 	.short	0x0002
        /*0022*/ 	.short	0x0010
        /*0024*/ 	.byte	0x00, 0xf5, 0x21, 0x00


	//----- nvinfo : EIATTR_KPARAM_INFO
	.align		4
.L_17:
        /*0028*/ 	.byte	0x04, 0x17
        /*002a*/ 	.short	(.L_19 - .L_18)
.L_18:
        /*002c*/ 	.word	0x00000000
        /*0030*/ 	.short	0x0001
        /*0032*/ 	.short	0x0008
        /*0034*/ 	.byte	0x00, 0xf0, 0x11, 0x00


	//----- nvinfo : EIATTR_KPARAM_INFO
	.align		4
.L_19:
        /*0038*/ 	.byte	0x04, 0x17
        /*003a*/ 	.short	(.L_21 - .L_20)
.L_20:
        /*003c*/ 	.word	0x00000000
        /*0040*/ 	.short	0x0000
        /*0042*/ 	.short	0x0000
        /*0044*/ 	.byte	0x00, 0xf5, 0x21, 0x00


	//----- nvinfo : EIATTR_SPARSE_MMA_MASK
	.align		4
.L_21:
        /*0048*/ 	.byte	0x03, 0x50
        /*004a*/ 	.short	0x0000


	//----- nvinfo : EIATTR_MAXREG_COUNT
	.align		4
        /*004c*/ 	.byte	0x03, 0x1b
        /*004e*/ 	.short	0x00ff


	//----- nvinfo : EIATTR_MERCURY_ISA_VERSION
	.align		4
        /*0050*/ 	.byte	0x03, 0x5f
        /*0052*/ 	.short	0x0101


	//----- nvinfo : EIATTR_VRC_CTA_INIT_COUNT
	.align		4
        /*0054*/ 	.byte	0x02, 0x4a
	.zero		1
	.zero		1


	//----- nvinfo : EIATTR_EXIT_INSTR_OFFSETS
	.align		4
        /*0058*/ 	.byte	0x04, 0x1c
        /*005a*/ 	.short	(.L_23 - .L_22)


	//   ....[0]....
.L_22:
        /*005c*/ 	.word	0x00000070


	//   ....[1]....
        /*0060*/ 	.word	0x00000130


	//----- nvinfo : EIATTR_CBANK_PARAM_SIZE
	.align		4
.L_23:
        /*0064*/ 	.byte	0x03, 0x19
        /*0066*/ 	.short	0x0020


	//----- nvinfo : EIATTR_PARAM_CBANK
	.align		4
        /*0068*/ 	.byte	0x04, 0x0a
        /*006a*/ 	.short	(.L_25 - .L_24)
	.align		4
.L_24:
        /*006c*/ 	.word	index@(.nv.constant0._ZN36_GLOBAL__N__5251f877_4_k_cu_bbf8ccf25KMarkEPKjjPjS2_)
        /*0070*/ 	.short	0x0380
        /*0072*/ 	.short	0x0020


	//----- nvinfo : EIATTR_SW_WAR
	.align		4
.L_25:
        /*0074*/ 	.byte	0x04, 0x36
        /*0076*/ 	.short	(.L_27 - .L_26)
.L_26:
        /*0078*/ 	.word	0x00000008
.L_27:


//--------------------- .nv.info._ZN36_GLOBAL__N__5251f877_4_k_cu_bbf8ccf25KInitEPjS0_j --------------------------
	.section	.nv.info._ZN36_GLOBAL__N__5251f877_4_k_cu_bbf8ccf25KInitEPjS0_j,"",@"SHT_CUDA_INFO"
	.sectionflags	@""
	.align	4


	//----- nvinfo : EIATTR_CUDA_API_VERSION
	.align		4
        /*0000*/ 	.byte	0x04, 0x37
        /*0002*/ 	.short	(.L_29 - .L_28)
.L_28:
        /*0004*/ 	.word	0x00000082


	//----- nvinfo : EIATTR_KPARAM_INFO
	.align		4
.L_29:
        /*0008*/ 	.byte	0x04, 0x17
        /*000a*/ 	.short	(.L_31 - .L_30)
.L_30:
        /*000c*/ 	.word	0x00000000
        /*0010*/ 	.short	0x0002
        /*0012*/ 	.short	0x0010
        /*0014*/ 	.byte	0x00, 0xf0, 0x11, 0x00


	//----- nvinfo : EIATTR_KPARAM_INFO
	.align		4
.L_31:
        /*0018*/ 	.byte	0x04, 0x17
        /*001a*/ 	.short	(.L_33 - .L_32)
.L_32:
        /*001c*/ 	.word	0x00000000
        /*0020*/ 	.short	0x0001
        /*0022*/ 	.short	0x0008
        /*0024*/ 	.byte	0x00, 0xf5, 0x21, 0x00


	//----- nvinfo : EIATTR_KPARAM_INFO
	.align		4
.L_33:
        /*0028*/ 	.byte	0x04, 0x17
        /*002a*/ 	.short	(.L_35 - .L_34)
.L_34:
        /*002c*/ 	.word	0x00000000
        /*0030*/ 	.short	0x0000
        /*0032*/ 	.short	0x0000
        /*0034*/ 	.byte	0x00, 0xf5, 0x21, 0x00


	//----- nvinfo : EIATTR_SPARSE_MMA_MASK
	.align		4
.L_35:
        /*0038*/ 	.byte	0x03, 0x50
        /*003a*/ 	.short	0x0000


	//----- nvinfo : EIATTR_MAXREG_COUNT
	.align		4
        /*003c*/ 	.byte	0x03, 0x1b
        /*003e*/ 	.short	0x00ff


	//----- nvinfo : EIATTR_MERCURY_ISA_VERSION
	.align		4
        /*0040*/ 	.byte	0x03, 0x5f
        /*0042*/ 	.short	0x0101


	//----- nvinfo : EIATTR_VRC_CTA_INIT_COUNT
	.align		4
        /*0044*/ 	.byte	0x02, 0x4a
	.zero		1
	.zero		1


	//----- nvinfo : EIATTR_EXIT_INSTR_OFFSETS
	.align		4
        /*0048*/ 	.byte	0x04, 0x1c
        /*004a*/ 	.short	(.L_37 - .L_36)


	//   ....[0]....
.L_36:
        /*004c*/ 	.word	0x00000070


	//   ....[1]....
        /*0050*/ 	.word	0x00000100


	//----- nvinfo : EIATTR_CBANK_PARAM_SIZE
	.align		4
.L_37:
        /*0054*/ 	.byte	0x03, 0x19
        /*0056*/ 	.short	0x0014


	//----- nvinfo : EIATTR_PARAM_CBANK
	.align		4
        /*0058*/ 	.byte	0x04, 0x0a
        /*005a*/ 	.short	(.L_39 - .L_38)
	.align		4
.L_38:
        /*005c*/ 	.word	index@(.nv.constant0._ZN36_GLOBAL__N__5251f877_4_k_cu_bbf8ccf25KInitEPjS0_j)
        /*0060*/ 	.short	0x0380
        /*0062*/ 	.short	0x0014


	//----- nvinfo : EIATTR_SW_WAR
	.align		4
.L_39:
        /*0064*/ 	.byte	0x04, 0x36
        /*0066*/ 	.short	(.L_41 - .L_40)
.L_40:
        /*0068*/ 	.word	0x00000008
.L_41:


//--------------------- .nv.callgraph             --------------------------
	.section	.nv.callgraph,"",@"SHT_CUDA_CALLGRAPH"
	.align	4
	.sectionentsize	8
	.align		4
        /*0000*/ 	.word	0x00000000
	.align		4
        /*0004*/ 	.word	0xffffffff
	.align		4
        /*0008*/ 	.word	0x00000000
	.align		4
        /*000c*/ 	.word	0xfffffffe
	.align		4
        /*0010*/ 	.word	0x00000000
	.align		4
        /*0014*/ 	.word	0xfffffffd
	.align		4
        /*0018*/ 	.word	0x00000000
	.align		4
        /*001c*/ 	.word	0xfffffffc


//--------------------- .text._ZN36_GLOBAL__N__5251f877_4_k_cu_bbf8ccf25KMarkEPKjjPjS2_ --------------------------
	.section	.text._ZN36_GLOBAL__N__5251f877_4_k_cu_bbf8ccf25KMarkEPKjjPjS2_,"ax",@progbits
	.align	128
.text._ZN36_GLOBAL__N__5251f877_4_k_cu_bbf8ccf25KMarkEPKjjPjS2_:
        .type           _ZN36_GLOBAL__N__5251f877_4_k_cu_bbf8ccf25KMarkEPKjjPjS2_,@function
        .size           _ZN36_GLOBAL__N__5251f877_4_k_cu_bbf8ccf25KMarkEPKjjPjS2_,(.L_x_2 - _ZN36_GLOBAL__N__5251f877_4_k_cu_bbf8ccf25KMarkEPKjjPjS2_)
        .other          _ZN36_GLOBAL__N__5251f877_4_k_cu_bbf8ccf25KMarkEPKjjPjS2_,@"STO_CUDA_ENTRY STV_DEFAULT"
_ZN36_GLOBAL__N__5251f877_4_k_cu_bbf8ccf25KMarkEPKjjPjS2_:
[----:B------:R-:W-:Y:S01]  /*0000*/  LDC R1, c[0x0][0x37c] ;  /* 0x0000df00ff017b82 */ /* 0x000fe20000000800 */
[----:B------:R-:W0:Y:S07]  /*0010*/  S2R R0, SR_TID.X ;  /* 0x0000000000007919 */ /* 0x000e2e0000002100 */
[----:B------:R-:W0:Y:S01]  /*0020*/  S2UR UR4, SR_CTAID.X ;  /* 0x00000000000479c3 */ /* 0x000e220000002500 */
[----:B------:R-:W1:Y:S07]  /*0030*/  LDCU UR5, c[0x0][0x388] ;  /* 0x00007100ff0577ac */ /* 0x000e6e0008000800 */
[----:B------:R-:W0:Y:S02]  /*0040*/  LDC R9, c[0x0][0x360] ;  /* 0x0000d800ff097b82 */ /* 0x000e240000000800 */
[----:B0-----:R-:W-:-:S05]  /*0050*/  IMAD R9, R9, UR4, R0 ;  /* 0x0000000409097c24 */ /* 0x001fca000f8e0200 */
[----:B-1----:R-:W-:-:S13]  /*0060*/  ISETP.GE.U32.AND P0, PT, R9, UR5, PT ;  /* 0x0000000509007c0c */ /* 0x002fda000bf06070 */
[----:B------:R-:W-:Y:S05]  /*0070*/  @P0 EXIT ;  /* 0x000000000000094d */ /* 0x000fea0003800000 */
[----:B------:R-:W0:Y:S01]  /*0080*/  LDC.64 R2, c[0x0][0x380] ;  /* 0x0000e000ff027b82 */ /* 0x000e220000000a00 */
[----:B------:R-:W1:Y:S07]  /*0090*/  LDCU.64 UR4, c[0x0][0x358] ;  /* 0x00006b00ff0477ac */ /* 0x000e6e0008000a00 */
[----:B------:R-:W2:Y:S08]  /*00a0*/  LDC.64 R4, c[0x0][0x390] ;  /* 0x0000e400ff047b82 */ /* 0x000eb00000000a00 */
[----:B------:R-:W3:Y:S01]  /*00b0*/  LDC.64 R6, c[0x0][0x398] ;  /* 0x0000e600ff067b82 */ /* 0x000ee20000000a00 */
[----:B0-----:R-:W-:-:S06]  /*00c0*/  IMAD.WIDE.U32 R2, R9, 0x4, R2 ;  /* 0x0000000409027825 */ /* 0x001fcc00078e0002 */
[----:B-1----:R-:W2:Y:S01]  /*00d0*/  LDG.E R3, desc[UR4][R2.64] ;  /* 0x0000000402037981 */ /* 0x002ea2000c1e1900 */
[----:B------:R-:W-:Y:S01]  /*00e0*/  IADD3 R11, PT, PT, R9, 0x1, RZ ;  /* 0x00000001090b7810 */ /* 0x000fe20007ffe0ff */
[----:B--2---:R-:W-:-:S04]  /*00f0*/  IMAD.WIDE.U32 R4, R3, 0x4, R4 ;  /* 0x0000000403047825 */ /* 0x004fc800078e0004 */
[----:B---3--:R-:W-:Y:S01]  /*0100*/  IMAD.WIDE.U32 R6, R3, 0x4, R6 ;  /* 0x0000000403067825 */ /* 0x008fe200078e0006 */
[----:B------:R-:W-:Y:S04]  /*0110*/  REDG.E.MIN.STRONG.GPU desc[UR4][R4.64], R9 ;  /* 0x000000090400798e */ /* 0x000fe8000c92e104 */
[----:B------:R-:W-:Y:S01]  /*0120*/  REDG.E.MAX.STRONG.GPU desc[UR4][R6.64], R11 ;  /* 0x0000000b0600798e */ /* 0x000fe2000d12e104 */
[----:B------:R-:W-:Y:S05]  /*0130*/  EXIT ;  /* 0x000000000000794d */ /* 0x000fea0003800000 */
.L_x_0:
[----:B------:R-:W-:-:S00]  /*0140*/  BRA `(.L_x_0) ;  /* 0xfffffffc00fc7947 */ /* 0x000fc0000383ffff */
[----:B------:R-:W-:-:S00]  /*0150*/  NOP ;  /* 0x0000000000007918 */ /* 0x000fc00000000000 */
        /* <DEDUP_REMOVED lines=10> */
.L_x_2:


//--------------------- .text._ZN36_GLOBAL__N__5251f877_4_k_cu_bbf8ccf25KInitEPjS0_j --------------------------
	.section	.text._ZN36_GLOBAL__N__5251f877_4_k_cu_bbf8ccf25KInitEPjS0_j,"ax",@progbits
	.align	128
.text._ZN36_GLOBAL__N__5251f877_4_k_cu_bbf8ccf25KInitEPjS0_j:
        .type           _ZN36_GLOBAL__N__5251f877_4_k_cu_bbf8ccf25KInitEPjS0_j,@function
        .size           _ZN36_GLOBAL__N__5251f877_4_k_cu_bbf8ccf25KInitEPjS0_j,(.L_x_3 - _ZN36_GLOBAL__N__5251f877_4_k_cu_bbf8ccf25KInitEPjS0_j)
        .other          _ZN36_GLOBAL__N__5251f877_4_k_cu_bbf8ccf25KInitEPjS0_j,@"STO_CUDA_ENTRY STV_DEFAULT"
_ZN36_GLOBAL__N__5251f877_4_k_cu_bbf8ccf25KInitEPjS0_j:
        /* <DEDUP_REMOVED lines=9> */
[----:B------:R-:W1:Y:S01]  /*0090*/  LDCU.64 UR4, c[0x0][0x358] ;  /* 0x00006b00ff0477ac */ /* 0x000e620008000a00 */
[----:B------:R-:W-:-:S06]  /*00a0*/  MOV R9, 0xffffffff ;  /* 0xffffffff00097802 */ /* 0x000fcc0000000f00 */
[----:B------:R-:W2:Y:S01]  /*00b0*/  LDC.64 R4, c[0x0][0x388] ;  /* 0x0000e200ff047b82 */ /* 0x000ea20000000a00 */
[----:B0-----:R-:W-:-:S05]  /*00c0*/  IMAD.WIDE.U32 R2, R7, 0x4, R2 ;  /* 0x0000000407027825 */ /* 0x001fca00078e0002 */
[----:B-1----:R-:W-:Y:S01]  /*00d0*/  STG.E desc[UR4][R2.64], R9 ;  /* 0x0000000902007986 */ /* 0x002fe2000c101904 */
[----:B--2---:R-:W-:-:S05]  /*00e0*/  IMAD.WIDE.U32 R4, R7, 0x4, R4 ;  /* 0x0000000407047825 */ /* 0x004fca00078e0004 */
[----:B------:R-:W-:Y:S01]  /*00f0*/  STG.E desc[UR4][R4.64], RZ ;  /* 0x000000ff04007986 */ /* 0x000fe2000c101904 */
[----:B------:R-:W-:Y:S05]  /*0100*/  EXIT ;  /* 0x000000000000794d */ /* 0x000fea0003800000 */
.L_x_1:
        /* <DEDUP_REMOVED lines=15> */
.L_x_3:


//--------------------- .nv.shared.reserved.0     --------------------------
	.section	.nv.shared.reserved.0,"aw",@nobits
	.weak		__nv_reservedSMEM_offset_0_alias
	.size		__nv_reservedSMEM_offset_0_alias, 0, 64
	.other		__nv_reservedSMEM_offset_0_alias,@"STO_CUDA_RESERVED_SHARED STV_DEFAULT"
__nv_reservedSMEM_offset_0_alias:
	.zero		0
	.zero		64


//--------------------- .nv.constant0._ZN36_GLOBAL__N__5251f877_4_k_cu_bbf8ccf25KMarkEPKjjPjS2_ --------------------------
	.section	.nv.constant0._ZN36_GLOBAL__N__5251f877_4_k_cu_bbf8ccf25KMarkEPKjjPjS2_,"a",@progbits
	.sectionflags	@""
	.align	4
.nv.constant0._ZN36_GLOBAL__N__5251f877_4_k_cu_bbf8ccf25KMarkEPKjjPjS2_:
	.zero		928


//--------------------- .nv.constant0._ZN36_GLOBAL__N__5251f877_4_k_cu_bbf8ccf25KInitEPjS0_j --------------------------
	.section	.nv.constant0._ZN36_GLOBAL__N__5251f877_4_k_cu_bbf8ccf25KInitEPjS0_j,"a",@progbits
	.sectionflags	@""
	.align	4
.nv.constant0._ZN36_GLOBAL__N__5251f877_4_k_cu_bbf8ccf25KInitEPjS0_j:
	.zero		916


//--------------------- SYMBOLS --------------------------

	.type		.nv.reservedSmem.offset0,@object
	.size		.nv.reservedSmem.offset0,0x4
